	.headerflags	@"EF_CUDA_TEXMODE_UNIFIED EF_CUDA_64BIT_ADDRESS EF_CUDA_ACCELERATORS EF_CUDA_SM90 EF_CUDA_VIRTUAL_SM(EF_CUDA_SM90)"
	.elftype	@"ET_EXEC"


//--------------------- .nv.info                  --------------------------
	.section	.nv.info,"",@"SHT_CUDA_INFO"
	.align	4


	//----- nvinfo : EIATTR_REGCOUNT
	.align		4
        /*0000*/ 	.byte	0x04, 0x2f
        /*0002*/ 	.short	(.L_3 - .L_2)
	.align		4
.L_2:
        /*0004*/ 	.word	index@(triton_poi_fused__native_batch_norm_legit_no_training_relu_17)
        /*0008*/ 	.word	0x00000012


	//----- nvinfo : EIATTR_MIN_STACK_SIZE
	.align		4
.L_3:
        /*000c*/ 	.byte	0x04, 0x12
        /*000e*/ 	.short	(.L_5 - .L_4)
	.align		4
.L_4:
        /*0010*/ 	.word	index@(triton_poi_fused__native_batch_norm_legit_no_training_relu_17)
        /*0014*/ 	.word	0x00000000


	//----- nvinfo : EIATTR_FRAME_SIZE
	.align		4
.L_5:
        /*0018*/ 	.byte	0x04, 0x11
        /*001a*/ 	.short	(.L_7 - .L_6)
	.align		4
.L_6:
        /*001c*/ 	.word	index@(triton_poi_fused__native_batch_norm_legit_no_training_relu_17)
        /*0020*/ 	.word	0x00000000


	//----- nvinfo : EIATTR_MIN_STACK_SIZE
	.align		4
.L_7:
        /*0024*/ 	.byte	0x04, 0x12
        /*0026*/ 	.short	(.L_9 - .L_8)
	.align		4
.L_8:
        /*0028*/ 	.word	index@(triton_poi_fused__native_batch_norm_legit_no_training_relu_17)
        /*002c*/ 	.word	0x00000000
.L_9:


//--------------------- .nv.info.triton_poi_fused__native_batch_norm_legit_no_training_relu_17 --------------------------
	.section	.nv.info.triton_poi_fused__native_batch_norm_legit_no_training_relu_17,"",@"SHT_CUDA_INFO"
	.sectionflags	@""
	.align	4


	//----- nvinfo : EIATTR_CUDA_API_VERSION
	.align		4
        /*0000*/ 	.byte	0x04, 0x37
        /*0002*/ 	.short	(.L_11 - .L_10)
.L_10:
        /*0004*/ 	.word	0x0000007c


	//----- nvinfo : EIATTR_KPARAM_INFO
	.align		4
.L_11:
        /*0008*/ 	.byte	0x04, 0x17
        /*000a*/ 	.short	(.L_13 - .L_12)
.L_12:
        /*000c*/ 	.word	0x00000000
        /*0010*/ 	.short	0x0006
        /*0012*/ 	.short	0x0030
        /*0014*/ 	.byte	0x00, 0xf0, 0x11, 0x00


	//----- nvinfo : EIATTR_KPARAM_INFO
	.align		4
.L_13:
        /*0018*/ 	.byte	0x04, 0x17
        /*001a*/ 	.short	(.L_15 - .L_14)
.L_14:
        /*001c*/ 	.word	0x00000000
        /*0020*/ 	.short	0x0005
        /*0022*/ 	.short	0x0028
        /*0024*/ 	.byte	0x00, 0xf4, 0x21, 0x00


	//----- nvinfo : EIATTR_KPARAM_INFO
	.align		4
.L_15:
        /*0028*/ 	.byte	0x04, 0x17
        /*002a*/ 	.short	(.L_17 - .L_16)
.L_16:
        /*002c*/ 	.word	0x00000000
        /*0030*/ 	.short	0x0004
        /*0032*/ 	.short	0x0020
        /*0034*/ 	.byte	0x00, 0xf4, 0x21, 0x00


	//----- nvinfo : EIATTR_KPARAM_INFO
	.align		4
.L_17:
        /*0038*/ 	.byte	0x04, 0x17
        /*003a*/ 	.short	(.L_19 - .L_18)
.L_18:
        /*003c*/ 	.word	0x00000000
        /*0040*/ 	.short	0x0003
        /*0042*/ 	.short	0x0018
        /*0044*/ 	.byte	0x00, 0xf4, 0x21, 0x00


	//----- nvinfo : EIATTR_KPARAM_INFO
	.align		4
.L_19:
        /*0048*/ 	.byte	0x04, 0x17
        /*004a*/ 	.short	(.L_21 - .L_20)
.L_20:
        /*004c*/ 	.word	0x00000000
        /*0050*/ 	.short	0x0002
        /*0052*/ 	.short	0x0010
        /*0054*/ 	.byte	0x00, 0xf4, 0x21, 0x00


	//----- nvinfo : EIATTR_KPARAM_INFO
	.align		4
.L_21:
        /*0058*/ 	.byte	0x04, 0x17
        /*005a*/ 	.short	(.L_23 - .L_22)
.L_22:
        /*005c*/ 	.word	0x00000000
        /*0060*/ 	.short	0x0001
        /*0062*/ 	.short	0x0008
        /*0064*/ 	.byte	0x00, 0xf4, 0x21, 0x00


	//----- nvinfo : EIATTR_KPARAM_INFO
	.align		4
.L_23:
        /*0068*/ 	.byte	0x04, 0x17
        /*006a*/ 	.short	(.L_25 - .L_24)
.L_24:
        /*006c*/ 	.word	0x00000000
        /*0070*/ 	.short	0x0000
        /*0072*/ 	.short	0x0000
        /*0074*/ 	.byte	0x00, 0xf4, 0x21, 0x00


	//----- nvinfo : EIATTR_SPARSE_MMA_MASK
	.align		4
.L_25:
        /*0078*/ 	.byte	0x03, 0x50
        /*007a*/ 	.short	0x0000


	//----- nvinfo : EIATTR_MAXREG_COUNT
	.align		4
        /*007c*/ 	.byte	0x03, 0x1b
        /*007e*/ 	.short	0x00ff


	//----- nvinfo : EIATTR_EXIT_INSTR_OFFSETS
	.align		4
        /*0080*/ 	.byte	0x04, 0x1c
        /*0082*/ 	.short	(.L_27 - .L_26)


	//   ....[0]....
.L_26:
        /*0084*/ 	.word	0x000003d0


	//----- nvinfo : EIATTR_REQNTID
	.align		4
.L_27:
        /*0088*/ 	.byte	0x04, 0x10
        /*008a*/ 	.short	(.L_29 - .L_28)
.L_28:
        /*008c*/ 	.word	0x00000080
        /*0090*/ 	.word	0x00000001
        /*0094*/ 	.word	0x00000001


	//----- nvinfo : EIATTR_CBANK_PARAM_SIZE
	.align		4
.L_29:
        /*0098*/ 	.byte	0x03, 0x19
        /*009a*/ 	.short	0x0034


	//----- nvinfo : EIATTR_PARAM_CBANK
	.align		4
        /*009c*/ 	.byte	0x04, 0x0a
        /*009e*/ 	.short	(.L_31 - .L_30)
	.align		4
.L_30:
        /*00a0*/ 	.word	index@(.nv.constant0.triton_poi_fused__native_batch_norm_legit_no_training_relu_17)
        /*00a4*/ 	.short	0x0210
        /*00a6*/ 	.short	0x0034


	//----- nvinfo : EIATTR_SW_WAR
	.align		4
.L_31:
        /*00a8*/ 	.byte	0x04, 0x36
        /*00aa*/ 	.short	(.L_33 - .L_32)
.L_32:
        /*00ac*/ 	.word	0x00000008
.L_33:


//--------------------- .nv.callgraph             --------------------------
	.section	.nv.callgraph,"",@"SHT_CUDA_CALLGRAPH"
	.align	4
	.sectionentsize	8
	.align		4
        /*0000*/ 	.word	0x00000000
	.align		4
        /*0004*/ 	.word	0xffffffff
	.align		4
        /*0008*/ 	.word	0x00000000
	.align		4
        /*000c*/ 	.word	0xfffffffe
	.align		4
        /*0010*/ 	.word	0x00000000
	.align		4
        /*0014*/ 	.word	0xfffffffd
	.align		4
        /*0018*/ 	.word	0x00000000
	.align		4
        /*001c*/ 	.word	0xfffffffc


//--------------------- .nv.constant4             --------------------------
	.section	.nv.constant4,"a",@progbits
	.align	8
	.align		8
.nv.constant4:
        /*0000*/ 	.dword	_$_str
	.align		8
        /*0008*/ 	.dword	_$_str_$_2


//--------------------- .text.triton_poi_fused__native_batch_norm_legit_no_training_relu_17 --------------------------
	.section	.text.triton_poi_fused__native_batch_norm_legit_no_training_relu_17,"ax",@progbits
	.align	128
        .global         triton_poi_fused__native_batch_norm_legit_no_training_relu_17
        .type           triton_poi_fused__native_batch_norm_legit_no_training_relu_17,@function
        .size           triton_poi_fused__native_batch_norm_legit_no_training_relu_17,(.L_x_1 - triton_poi_fused__native_batch_norm_legit_no_training_relu_17)
        .other          triton_poi_fused__native_batch_norm_legit_no_training_relu_17,@"STO_CUDA_ENTRY STV_DEFAULT"
triton_poi_fused__native_batch_norm_legit_no_training_relu_17:
.text.triton_poi_fused__native_batch_norm_legit_no_training_relu_17:
[----:B------:R-:W-:Y:S01]  /*0000*/  LDC R1, c[0x0][0x28] ;  /* 0x00000a00ff017b82 */ /* 0x000fe20000000800 */
[----:B------:R-:W1:Y:S07]  /*0010*/  S2R R0, SR_TID.X ;  /* 0x0000000000007919 */ /* 0x000e6e0000002100 */
[----:B------:R-:W2:Y:S01]  /*0020*/  LDC.64 R2, c[0x0][0x220] ;  /* 0x00008800ff027b82 */ /* 0x000ea20000000a00 */
[----:B------:R-:W-:Y:S01]  /*0030*/  ULDC.64 UR4, c[0x0][0x208] ;  /* 0x0000820000047ab9 */ /* 0x000fe20000000a00 */
[----:B------:R-:W3:Y:S06]  /*0040*/  S2R R7, SR_CTAID.X ;  /* 0x0000000000077919 */ /* 0x000eec0000002500 */
[----:B------:R-:W4:Y:S08]  /*0050*/  LDC.64 R8, c[0x0][0x228] ;  /* 0x00008a00ff087b82 */ /* 0x000f300000000a00 */
[----:B------:R-:W5:Y:S01]  /*0060*/  LDC.64 R10, c[0x0][0x230] ;  /* 0x00008c00ff0a7b82 */ /* 0x000f620000000a00 */
[----:B-1----:R-:W-:-:S02]  /*0070*/  SHF.L.U32 R0, R0, 0x1, RZ ;  /* 0x0000000100007819 */ /* 0x002fc400000006ff */
[----:B---3--:R-:W-:Y:S02]  /*0080*/  SHF.R.S32.HI R5, RZ, 0x17, R7 ;  /* 0x00000017ff057819 */ /* 0x008fe40000011407 */
[----:B------:R-:W-:Y:S02]  /*0090*/  LOP3.LUT R0, R0, 0xfe, RZ, 0xc0, !PT ;  /* 0x000000fe00007812 */ /* 0x000fe400078ec0ff */
[----:B------:R-:W-:Y:S02]  /*00a0*/  SGXT R5, R5, 0x1 ;  /* 0x000000010505781a */ /* 0x000fe40000000200 */
[----:B------:R-:W-:Y:S02]  /*00b0*/  LEA R0, R7, R0, 0x8 ;  /* 0x0000000007007211 */ /* 0x000fe400078e40ff */
[----:B------:R-:W1:Y:S02]  /*00c0*/  LDC.64 R6, c[0x0][0x218] ;  /* 0x00008600ff067b82 */ /* 0x000e640000000a00 */
[----:B------:R-:W-:-:S04]  /*00d0*/  LEA.HI R5, R5, R0, RZ, 0x8 ;  /* 0x0000000005057211 */ /* 0x000fc800078f40ff */
[----:B------:R-:W-:-:S04]  /*00e0*/  LOP3.LUT R5, R5, 0xffffff00, RZ, 0xc0, !PT ;  /* 0xffffff0005057812 */ /* 0x000fc800078ec0ff */
[----:B------:R-:W-:Y:S02]  /*00f0*/  IADD3 R13, R0, -R5, RZ ;  /* 0x80000005000d7210 */ /* 0x000fe40007ffe0ff */
[----:B------:R-:W3:Y:S03]  /*0100*/  LDC.64 R4, c[0x0][0x210] ;  /* 0x00008400ff047b82 */ /* 0x000ee60000000a00 */
[----:B--2---:R-:W-:-:S06]  /*0110*/  IMAD.WIDE R2, R13, 0x4, R2 ;  /* 0x000000040d027825 */ /* 0x004fcc00078e0202 */
[----:B------:R-:W2:Y:S01]  /*0120*/  LDG.E.EL.64 R2, desc[UR4][R2.64] ;  /* 0x0000000402027981 */ /* 0x000ea2000c2e1b00 */
[----:B-1----:R-:W-:-:S04]  /*0130*/  IMAD.WIDE R6, R13, 0x4, R6 ;  /* 0x000000040d067825 */ /* 0x002fc800078e0206 */
[C---:B----4-:R-:W-:Y:S02]  /*0140*/  IMAD.WIDE R8, R13.reuse, 0x4, R8 ;  /* 0x000000040d087825 */ /* 0x050fe400078e0208 */
[----:B------:R-:W4:Y:S02]  /*0150*/  LDG.E.EL.64 R6, desc[UR4][R6.64] ;  /* 0x0000000406067981 */ /* 0x000f24000c2e1b00 */
[----:B-----5:R-:W-:Y:S02]  /*0160*/  IMAD.WIDE R10, R13, 0x4, R10 ;  /* 0x000000040d0a7825 */ /* 0x020fe400078e020a */
[----:B------:R-:W5:Y:S02]  /*0170*/  LDG.E.EL.64 R8, desc[UR4][R8.64] ;  /* 0x0000000408087981 */ /* 0x000f64000c2e1b00 */
[----:B---3--:R-:W-:Y:S02]  /*0180*/  IMAD.WIDE R4, R0, 0x4, R4 ;  /* 0x0000000400047825 */ /* 0x008fe400078e0204 */
[----:B------:R-:W5:Y:S04]  /*0190*/  LDG.E.EL.64 R10, desc[UR4][R10.64] ;  /* 0x000000040a0a7981 */ /* 0x000f68000c2e1b00 */
[----:B------:R-:W4:Y:S01]  /*01a0*/  LDG.E.64 R4, desc[UR4][R4.64] ;  /* 0x0000000404047981 */ /* 0x000f22000c1e1b00 */
[----:B------:R-:W-:Y:S01]  /*01b0*/  HFMA2.MMA R14, -RZ, RZ, 1.625, 0 ;  /* 0x3e800000ff0e7435 */ /* 0x000fe200000001ff */
[----:B--2---:R-:W-:Y:S01]  /*01c0*/  FADD R2, R2, 9.9999997473787516356e-06 ;  /* 0x3727c5ac02027421 */ /* 0x004fe20000000000 */
[----:B------:R-:W-:-:S03]  /*01d0*/  FADD R3, R3, 9.9999997473787516356e-06 ;  /* 0x3727c5ac03037421 */ /* 0x000fc60000000000 */
[----:B------:R-:W1:Y:S08]  /*01e0*/  MUFU.SQRT R12, R2 ;  /* 0x00000002000c7308 */ /* 0x000e700000002000 */
[----:B------:R2:W3:Y:S01]  /*01f0*/  MUFU.SQRT R13, R3 ;  /* 0x00000003000d7308 */ /* 0x0004e20000002000 */
[C---:B-1----:R-:W-:Y:S02]  /*0200*/  FSETP.GT.AND P0, PT, R12.reuse, 8.50705917302346158658e+37, PT ;  /* 0x7e8000000c00780b */ /* 0x042fe40003f04000 */
[----:B------:R-:W-:Y:S01]  /*0210*/  FSETP.GEU.AND P2, PT, R12, 1.175494350822287508e-38, PT ;  /* 0x008000000c00780b */ /* 0x000fe20003f4e000 */
[----:B--2---:R-:W1:Y:S01]  /*0220*/  LDC.64 R2, c[0x0][0x238] ;  /* 0x00008e00ff027b82 */ /* 0x004e620000000a00 */
[----:B---3--:R-:W-:-:S02]  /*0230*/  FSETP.GT.AND P1, PT, R13, 8.50705917302346158658e+37, PT ;  /* 0x7e8000000d00780b */ /* 0x008fc40003f24000 */
[----:B------:R-:W-:-:S07]  /*0240*/  FSETP.GEU.AND P3, PT, R13, 1.175494350822287508e-38, PT ;  /* 0x008000000d00780b */ /* 0x000fce0003f6e000 */
[----:B------:R-:W-:-:S04]  /*0250*/  @P0 FMUL R12, R12, 0.25 ;  /* 0x3e8000000c0c0820 */ /* 0x000fc80000400000 */
[----:B------:R-:W-:Y:S01]  /*0260*/  @!P2 FMUL R12, R12, 16777216 ;  /* 0x4b8000000c0ca820 */ /* 0x000fe20000400000 */
[----:B------:R-:W-:-:S04]  /*0270*/  @P1 FMUL R13, R13, 0.25 ;  /* 0x3e8000000d0d1820 */ /* 0x000fc80000400000 */
[----:B------:R-:W-:Y:S01]  /*0280*/  @!P3 FMUL R13, R13, 16777216 ;  /* 0x4b8000000d0db820 */ /* 0x000fe20000400000 */
[----:B------:R-:W2:Y:S01]  /*0290*/  MUFU.RCP R12, R12 ;  /* 0x0000000c000c7308 */ /* 0x000ea20000001000 */
[----:B------:R-:W-:-:S07]  /*02a0*/  FSEL R15, R14, 1, P0 ;  /* 0x3f8000000e0f7808 */ /* 0x000fce0000000000 */
[----:B------:R-:W3:Y:S01]  /*02b0*/  MUFU.RCP R13, R13 ;  /* 0x0000000d000d7308 */ /* 0x000ee20000001000 */
[----:B------:R-:W-:Y:S01]  /*02c0*/  FSEL R14, R14, 1, P1 ;  /* 0x3f8000000e0e7808 */ /* 0x000fe20000800000 */
[----:B------:R-:W-:-:S04]  /*02d0*/  @!P2 FMUL R15, R15, 16777216 ;  /* 0x4b8000000f0fa820 */ /* 0x000fc80000400000 */
[----:B------:R-:W-:Y:S01]  /*02e0*/  @!P3 FMUL R14, R14, 16777216 ;  /* 0x4b8000000e0eb820 */ /* 0x000fe20000400000 */
[----:B----4-:R-:W-:Y:S01]  /*02f0*/  FADD R5, R5, -R7 ;  /* 0x8000000705057221 */ /* 0x010fe20000000000 */
[----:B------:R-:W-:Y:S01]  /*0300*/  FADD R4, R4, -R6 ;  /* 0x8000000604047221 */ /* 0x000fe20000000000 */
[----:B--2---:R-:W-:Y:S01]  /*0310*/  FMUL R15, R12, R15 ;  /* 0x0000000f0c0f7220 */ /* 0x004fe20000400000 */
[----:B---3--:R-:W-:-:S03]  /*0320*/  FMUL R14, R13, R14 ;  /* 0x0000000e0d0e7220 */ /* 0x008fc60000400000 */
[----:B------:R-:W-:Y:S01]  /*0330*/  FMUL R15, R4, R15 ;  /* 0x0000000f040f7220 */ /* 0x000fe20000400000 */
[----:B------:R-:W-:-:S03]  /*0340*/  FMUL R14, R5, R14 ;  /* 0x0000000e050e7220 */ /* 0x000fc60000400000 */
[----:B-----5:R-:W-:Y:S01]  /*0350*/  FFMA R8, R8, R15, R10 ;  /* 0x0000000f08087223 */ /* 0x020fe2000000000a */
[----:B------:R-:W-:-:S04]  /*0360*/  FFMA R9, R9, R14, R11 ;  /* 0x0000000e09097223 */ /* 0x000fc8000000000b */
[----:B------:R-:W-:Y:S02]  /*0370*/  FSETP.GEU.AND P0, PT, R8, RZ, PT ;  /* 0x000000ff0800720b */ /* 0x000fe40003f0e000 */
[C---:B------:R-:W-:Y:S01]  /*0380*/  FSETP.GEU.AND P1, PT, R9.reuse, RZ, PT ;  /* 0x000000ff0900720b */ /* 0x040fe20003f2e000 */
[----:B-1----:R-:W-:Y:S01]  /*0390*/  IMAD.WIDE R2, R0, 0x4, R2 ;  /* 0x0000000400027825 */ /* 0x002fe200078e0202 */
[----:B------:R-:W-:Y:S02]  /*03a0*/  FSEL R8, R8, RZ, P0 ;  /* 0x000000ff08087208 */ /* 0x000fe40000000000 */
[----:B------:R-:W-:-:S05]  /*03b0*/  FSEL R9, R9, RZ, P1 ;  /* 0x000000ff09097208 */ /* 0x000fca0000800000 */
[----:B------:R-:W-:Y:S01]  /*03c0*/  STG.E.64 desc[UR4][R2.64], R8 ;  /* 0x0000000802007986 */ /* 0x000fe2000c101b04 */
[----:B------:R-:W-:Y:S05]  /*03d0*/  EXIT ;  /* 0x000000000000794d */ /* 0x000fea0003800000 */
.L_x_0:
[----:B------:R-:W-:-:S00]  /*03e0*/  BRA `(.L_x_0) ;  /* 0xfffffffc00fc7947 */ /* 0x000fc0000383ffff */
[----:B------:R-:W-:-:S00]  /*03f0*/  NOP ;  /* 0x0000000000007918 */ /* 0x000fc00000000000 */
        /* <DEDUP_REMOVED lines=8> */
.L_x_1:


//--------------------- .nv.global.init           --------------------------
	.section	.nv.global.init,"aw",@progbits
.nv.global.init:
	.type		_$_str,@object
	.size		_$_str,(_$_str_$_2 - _$_str)
_$_str:
        /*0000*/ 	.byte	0x5f, 0x5f, 0x43, 0x55, 0x44, 0x41, 0x5f, 0x46, 0x54, 0x5a, 0x00
	.type		_$_str_$_2,@object
	.size		_$_str_$_2,(.L_1 - _$_str_$_2)
_$_str_$_2:
        /*000b*/ 	.byte	0x5f, 0x5f, 0x43, 0x55, 0x44, 0x41, 0x5f, 0x50, 0x52, 0x45, 0x43, 0x5f, 0x53, 0x51, 0x52, 0x54
        /*001b*/ 	.byte	0x00
.L_1:


//--------------------- .nv.constant0.triton_poi_fused__native_batch_norm_legit_no_training_relu_17 --------------------------
	.section	.nv.constant0.triton_poi_fused__native_batch_norm_legit_no_training_relu_17,"a",@progbits
	.sectionflags	@""
	.align	4
.nv.constant0.triton_poi_fused__native_batch_norm_legit_no_training_relu_17:
	.zero		580
